	.headerflags	@"EF_CUDA_TEXMODE_UNIFIED EF_CUDA_64BIT_ADDRESS EF_CUDA_ACCELERATORS EF_CUDA_SM90 EF_CUDA_VIRTUAL_SM(EF_CUDA_SM90)"
	.elftype	@"ET_EXEC"


//--------------------- .nv.info                  --------------------------
	.section	.nv.info,"",@"SHT_CUDA_INFO"
	.align	4


	//----- nvinfo : EIATTR_REGCOUNT
	.align		4
        /*0000*/ 	.byte	0x04, 0x2f
        /*0002*/ 	.short	(.L_3 - .L_2)
	.align		4
.L_2:
        /*0004*/ 	.word	index@(triton_poi_fused__native_batch_norm_legit_no_training_relu_18)
        /*0008*/ 	.word	0x00000030


	//----- nvinfo : EIATTR_MIN_STACK_SIZE
	.align		4
.L_3:
        /*000c*/ 	.byte	0x04, 0x12
        /*000e*/ 	.short	(.L_5 - .L_4)
	.align		4
.L_4:
        /*0010*/ 	.word	index@(triton_poi_fused__native_batch_norm_legit_no_training_relu_18)
        /*0014*/ 	.word	0x00000000


	//----- nvinfo : EIATTR_FRAME_SIZE
	.align		4
.L_5:
        /*0018*/ 	.byte	0x04, 0x11
        /*001a*/ 	.short	(.L_7 - .L_6)
	.align		4
.L_6:
        /*001c*/ 	.word	index@(triton_poi_fused__native_batch_norm_legit_no_training_relu_18)
        /*0020*/ 	.word	0x00000000


	//----- nvinfo : EIATTR_MIN_STACK_SIZE
	.align		4
.L_7:
        /*0024*/ 	.byte	0x04, 0x12
        /*0026*/ 	.short	(.L_9 - .L_8)
	.align		4
.L_8:
        /*0028*/ 	.word	index@(triton_poi_fused__native_batch_norm_legit_no_training_relu_18)
        /*002c*/ 	.word	0x00000000
.L_9:


//--------------------- .nv.info.triton_poi_fused__native_batch_norm_legit_no_training_relu_18 --------------------------
	.section	.nv.info.triton_poi_fused__native_batch_norm_legit_no_training_relu_18,"",@"SHT_CUDA_INFO"
	.sectionflags	@""
	.align	4


	//----- nvinfo : EIATTR_CUDA_API_VERSION
	.align		4
        /*0000*/ 	.byte	0x04, 0x37
        /*0002*/ 	.short	(.L_11 - .L_10)
.L_10:
        /*0004*/ 	.word	0x0000007c


	//----- nvinfo : EIATTR_KPARAM_INFO
	.align		4
.L_11:
        /*0008*/ 	.byte	0x04, 0x17
        /*000a*/ 	.short	(.L_13 - .L_12)
.L_12:
        /*000c*/ 	.word	0x00000000
        /*0010*/ 	.short	0x0006
        /*0012*/ 	.short	0x0030
        /*0014*/ 	.byte	0x00, 0xf0, 0x11, 0x00


	//----- nvinfo : EIATTR_KPARAM_INFO
	.align		4
.L_13:
        /*0018*/ 	.byte	0x04, 0x17
        /*001a*/ 	.short	(.L_15 - .L_14)
.L_14:
        /*001c*/ 	.word	0x00000000
        /*0020*/ 	.short	0x0005
        /*0022*/ 	.short	0x0028
        /*0024*/ 	.byte	0x00, 0xf4, 0x21, 0x00


	//----- nvinfo : EIATTR_KPARAM_INFO
	.align		4
.L_15:
        /*0028*/ 	.byte	0x04, 0x17
        /*002a*/ 	.short	(.L_17 - .L_16)
.L_16:
        /*002c*/ 	.word	0x00000000
        /*0030*/ 	.short	0x0004
        /*0032*/ 	.short	0x0020
        /*0034*/ 	.byte	0x00, 0xf4, 0x21, 0x00


	//----- nvinfo : EIATTR_KPARAM_INFO
	.align		4
.L_17:
        /*0038*/ 	.byte	0x04, 0x17
        /*003a*/ 	.short	(.L_19 - .L_18)
.L_18:
        /*003c*/ 	.word	0x00000000
        /*0040*/ 	.short	0x0003
        /*0042*/ 	.short	0x0018
        /*0044*/ 	.byte	0x00, 0xf4, 0x21, 0x00


	//----- nvinfo : EIATTR_KPARAM_INFO
	.align		4
.L_19:
        /*0048*/ 	.byte	0x04, 0x17
        /*004a*/ 	.short	(.L_21 - .L_20)
.L_20:
        /*004c*/ 	.word	0x00000000
        /*0050*/ 	.short	0x0002
        /*0052*/ 	.short	0x0010
        /*0054*/ 	.byte	0x00, 0xf4, 0x21, 0x00


	//----- nvinfo : EIATTR_KPARAM_INFO
	.align		4
.L_21:
        /*0058*/ 	.byte	0x04, 0x17
        /*005a*/ 	.short	(.L_23 - .L_22)
.L_22:
        /*005c*/ 	.word	0x00000000
        /*0060*/ 	.short	0x0001
        /*0062*/ 	.short	0x0008
        /*0064*/ 	.byte	0x00, 0xf4, 0x21, 0x00


	//----- nvinfo : EIATTR_KPARAM_INFO
	.align		4
.L_23:
        /*0068*/ 	.byte	0x04, 0x17
        /*006a*/ 	.short	(.L_25 - .L_24)
.L_24:
        /*006c*/ 	.word	0x00000000
        /*0070*/ 	.short	0x0000
        /*0072*/ 	.short	0x0000
        /*0074*/ 	.byte	0x00, 0xf4, 0x21, 0x00


	//----- nvinfo : EIATTR_SPARSE_MMA_MASK
	.align		4
.L_25:
        /*0078*/ 	.byte	0x03, 0x50
        /*007a*/ 	.short	0x0000


	//----- nvinfo : EIATTR_MAXREG_COUNT
	.align		4
        /*007c*/ 	.byte	0x03, 0x1b
        /*007e*/ 	.short	0x00ff


	//----- nvinfo : EIATTR_EXIT_INSTR_OFFSETS
	.align		4
        /*0080*/ 	.byte	0x04, 0x1c
        /*0082*/ 	.short	(.L_27 - .L_26)


	//   ....[0]....
.L_26:
        /*0084*/ 	.word	0x00001240


	//   ....[1]....
        /*0088*/ 	.word	0x00001260


	//----- nvinfo : EIATTR_REQNTID
	.align		4
.L_27:
        /*008c*/ 	.byte	0x04, 0x10
        /*008e*/ 	.short	(.L_29 - .L_28)
.L_28:
        /*0090*/ 	.word	0x00000080
        /*0094*/ 	.word	0x00000001
        /*0098*/ 	.word	0x00000001


	//----- nvinfo : EIATTR_CBANK_PARAM_SIZE
	.align		4
.L_29:
        /*009c*/ 	.byte	0x03, 0x19
        /*009e*/ 	.short	0x0034


	//----- nvinfo : EIATTR_PARAM_CBANK
	.align		4
        /*00a0*/ 	.byte	0x04, 0x0a
        /*00a2*/ 	.short	(.L_31 - .L_30)
	.align		4
.L_30:
        /*00a4*/ 	.word	index@(.nv.constant0.triton_poi_fused__native_batch_norm_legit_no_training_relu_18)
        /*00a8*/ 	.short	0x0210
        /*00aa*/ 	.short	0x0034


	//----- nvinfo : EIATTR_SW_WAR
	.align		4
.L_31:
        /*00ac*/ 	.byte	0x04, 0x36
        /*00ae*/ 	.short	(.L_33 - .L_32)
.L_32:
        /*00b0*/ 	.word	0x00000008
.L_33:


//--------------------- .nv.callgraph             --------------------------
	.section	.nv.callgraph,"",@"SHT_CUDA_CALLGRAPH"
	.align	4
	.sectionentsize	8
	.align		4
        /*0000*/ 	.word	0x00000000
	.align		4
        /*0004*/ 	.word	0xffffffff
	.align		4
        /*0008*/ 	.word	0x00000000
	.align		4
        /*000c*/ 	.word	0xfffffffe
	.align		4
        /*0010*/ 	.word	0x00000000
	.align		4
        /*0014*/ 	.word	0xfffffffd
	.align		4
        /*0018*/ 	.word	0x00000000
	.align		4
        /*001c*/ 	.word	0xfffffffc


//--------------------- .nv.constant4             --------------------------
	.section	.nv.constant4,"a",@progbits
	.align	8
	.align		8
.nv.constant4:
        /*0000*/ 	.dword	_$_str
	.align		8
        /*0008*/ 	.dword	_$_str_$_2


//--------------------- .text.triton_poi_fused__native_batch_norm_legit_no_training_relu_18 --------------------------
	.section	.text.triton_poi_fused__native_batch_norm_legit_no_training_relu_18,"ax",@progbits
	.align	128
        .global         triton_poi_fused__native_batch_norm_legit_no_training_relu_18
        .type           triton_poi_fused__native_batch_norm_legit_no_training_relu_18,@function
        .size           triton_poi_fused__native_batch_norm_legit_no_training_relu_18,(.L_x_1 - triton_poi_fused__native_batch_norm_legit_no_training_relu_18)
        .other          triton_poi_fused__native_batch_norm_legit_no_training_relu_18,@"STO_CUDA_ENTRY STV_DEFAULT"
triton_poi_fused__native_batch_norm_legit_no_training_relu_18:
.text.triton_poi_fused__native_batch_norm_legit_no_training_relu_18:
[----:B------:R-:W0:Y:S01]  /*0000*/  LDC R1, c[0x0][0x28] ;  /* 0x00000a00ff017b82 */ /* 0x000e220000000800 */
[----:B------:R-:W1:Y:S07]  /*0010*/  S2R R0, SR_TID.X ;  /* 0x0000000000007919 */ /* 0x000e6e0000002100 */
[----:B------:R-:W2:Y:S01]  /*0020*/  LDC.64 R10, c[0x0][0x220] ;  /* 0x00008800ff0a7b82 */ /* 0x000ea20000000a00 */
[----:B------:R-:W-:Y:S01]  /*0030*/  CS2R R40, SRZ ;  /* 0x0000000000287805 */ /* 0x000fe2000001ff00 */
[----:B------:R-:W-:Y:S01]  /*0040*/  ULDC.64 UR4, c[0x0][0x208] ;  /* 0x0000820000047ab9 */ /* 0x000fe20000000a00 */
[----:B------:R-:W3:Y:S01]  /*0050*/  S2R R3, SR_CTAID.X ;  /* 0x0000000000037919 */ /* 0x000ee20000002500 */
[----:B------:R-:W-:-:S02]  /*0060*/  CS2R R38, SRZ ;  /* 0x0000000000267805 */ /* 0x000fc4000001ff00 */
[----:B------:R-:W-:Y:S02]  /*0070*/  CS2R R42, SRZ ;  /* 0x00000000002a7805 */ /* 0x000fe4000001ff00 */
[----:B------:R-:W4:Y:S01]  /*0080*/  LDC.64 R18, c[0x0][0x218] ;  /* 0x00008600ff127b82 */ /* 0x000f220000000a00 */
[----:B-1----:R-:W-:-:S04]  /*0090*/  SHF.L.U32 R0, R0, 0x2, RZ ;  /* 0x0000000200007819 */ /* 0x002fc800000006ff */
[----:B------:R-:W-:-:S05]  /*00a0*/  LOP3.LUT R0, R0, 0x1fc, RZ, 0xc0, !PT ;  /* 0x000001fc00007812 */ /* 0x000fca00078ec0ff */
[----:B---3--:R-:W-:-:S04]  /*00b0*/  IMAD R0, R3, 0x400, R0 ;  /* 0x0000040003007824 */ /* 0x008fc800078e0200 */
[C---:B------:R-:W-:Y:S01]  /*00c0*/  VIADD R3, R0.reuse, 0x2 ;  /* 0x0000000200037836 */ /* 0x040fe20000000000 */
[----:B------:R-:W-:Y:S01]  /*00d0*/  IADD3 R2, R0, 0x1, RZ ;  /* 0x0000000100027810 */ /* 0x000fe20007ffe0ff */
[C---:B------:R-:W-:Y:S01]  /*00e0*/  IMAD.HI R4, R0.reuse, 0x1948b0fd, RZ ;  /* 0x1948b0fd00047827 */ /* 0x040fe200078e02ff */
[----:B------:R-:W-:Y:S02]  /*00f0*/  ISETP.GE.AND P1, PT, R0, 0x14400, PT ;  /* 0x000144000000780c */ /* 0x000fe40003f26270 */
[----:B------:R-:W-:Y:S01]  /*0100*/  IADD3 R14, R0, 0x200, RZ ;  /* 0x00000200000e7810 */ /* 0x000fe20007ffe0ff */
[----:B------:R-:W-:-:S04]  /*0110*/  IMAD.HI R2, R2, 0x1948b0fd, RZ ;  /* 0x1948b0fd02027827 */ /* 0x000fc800078e02ff */
[----:B------:R-:W-:Y:S01]  /*0120*/  IMAD.HI R6, R3, 0x1948b0fd, RZ ;  /* 0x1948b0fd03067827 */ /* 0x000fe200078e02ff */
[----:B------:R-:W-:Y:S02]  /*0130*/  SHF.R.U32.HI R3, RZ, 0x1f, R4 ;  /* 0x0000001fff037819 */ /* 0x000fe40000011604 */
[----:B------:R-:W-:Y:S02]  /*0140*/  SHF.R.U32.HI R5, RZ, 0x1f, R2 ;  /* 0x0000001fff057819 */ /* 0x000fe40000011602 */
[----:B------:R-:W-:Y:S02]  /*0150*/  LEA.HI.SX32 R3, R4, R3, 0x1d ;  /* 0x0000000304037211 */ /* 0x000fe400078feaff */
[----:B------:R-:W-:Y:S02]  /*0160*/  LEA.HI.SX32 R5, R2, R5, 0x1d ;  /* 0x0000000502057211 */ /* 0x000fe400078feaff */
[----:B------:R-:W-:Y:S02]  /*0170*/  IADD3 R2, R0, 0x3, RZ ;  /* 0x0000000300027810 */ /* 0x000fe40007ffe0ff */
[----:B------:R-:W-:-:S02]  /*0180*/  SHF.R.S32.HI R4, RZ, 0x1f, R3 ;  /* 0x0000001fff047819 */ /* 0x000fc40000011403 */
[----:B------:R-:W-:Y:S01]  /*0190*/  SHF.R.U32.HI R7, RZ, 0x1f, R6 ;  /* 0x0000001fff077819 */ /* 0x000fe20000011606 */
[----:B------:R-:W-:Y:S01]  /*01a0*/  IMAD.HI R2, R2, 0x1948b0fd, RZ ;  /* 0x1948b0fd02027827 */ /* 0x000fe200078e02ff */
[----:B------:R-:W-:Y:S02]  /*01b0*/  LEA.HI R4, R4, R3, RZ, 0x8 ;  /* 0x0000000304047211 */ /* 0x000fe400078f40ff */
[----:B------:R-:W-:Y:S02]  /*01c0*/  LEA.HI.SX32 R7, R6, R7, 0x1d ;  /* 0x0000000706077211 */ /* 0x000fe400078feaff */
[----:B------:R-:W-:Y:S02]  /*01d0*/  LOP3.LUT R4, R4, 0xffffff00, RZ, 0xc0, !PT ;  /* 0xffffff0004047812 */ /* 0x000fe400078ec0ff */
[----:B------:R-:W-:Y:S02]  /*01e0*/  SHF.R.S32.HI R6, RZ, 0x1f, R5 ;  /* 0x0000001fff067819 */ /* 0x000fe40000011405 */
[----:B------:R-:W-:Y:S01]  /*01f0*/  SHF.R.U32.HI R9, RZ, 0x1f, R2 ;  /* 0x0000001fff097819 */ /* 0x000fe20000011602 */
[----:B------:R-:W-:Y:S01]  /*0200*/  IMAD.IADD R25, R3, 0x1, -R4 ;  /* 0x0000000103197824 */ /* 0x000fe200078e0a04 */
[----:B------:R-:W-:-:S02]  /*0210*/  LEA.HI R6, R6, R5, RZ, 0x8 ;  /* 0x0000000506067211 */ /* 0x000fc400078f40ff */
[----:B------:R-:W-:Y:S01]  /*0220*/  LEA.HI.SX32 R9, R2, R9, 0x1d ;  /* 0x0000000902097211 */ /* 0x000fe200078feaff */
[----:B--2---:R-:W-:Y:S01]  /*0230*/  IMAD.WIDE R2, R25, 0x4, R10 ;  /* 0x0000000419027825 */ /* 0x004fe200078e020a */
[----:B------:R-:W-:Y:S02]  /*0240*/  SHF.R.S32.HI R8, RZ, 0x1f, R7 ;  /* 0x0000001fff087819 */ /* 0x000fe40000011407 */
[----:B------:R-:W-:Y:S02]  /*0250*/  LOP3.LUT R6, R6, 0xffffff00, RZ, 0xc0, !PT ;  /* 0xffffff0006067812 */ /* 0x000fe400078ec0ff */
[----:B------:R-:W-:Y:S01]  /*0260*/  SHF.R.S32.HI R4, RZ, 0x1f, R9 ;  /* 0x0000001fff047819 */ /* 0x000fe20000011409 */
[----:B------:R1:W2:Y:S01]  /*0270*/  @!P1 LDG.E.EL R41, desc[UR4][R2.64] ;  /* 0x0000000402299981 */ /* 0x0002a2000c2e1900 */
[----:B------:R-:W-:Y:S02]  /*0280*/  LEA.HI R8, R8, R7, RZ, 0x8 ;  /* 0x0000000708087211 */ /* 0x000fe400078f40ff */
[----:B------:R-:W-:-:S02]  /*0290*/  IADD3 R30, R5, -R6, RZ ;  /* 0x80000006051e7210 */ /* 0x000fc40007ffe0ff */
[----:B------:R-:W-:Y:S02]  /*02a0*/  LEA.HI R6, R4, R9, RZ, 0x8 ;  /* 0x0000000904067211 */ /* 0x000fe400078f40ff */
[----:B------:R-:W-:Y:S01]  /*02b0*/  LOP3.LUT R8, R8, 0xffffff00, RZ, 0xc0, !PT ;  /* 0xffffff0008087812 */ /* 0x000fe200078ec0ff */
[----:B------:R-:W-:Y:S01]  /*02c0*/  IMAD.WIDE R4, R30, 0x4, R10 ;  /* 0x000000041e047825 */ /* 0x000fe200078e020a */
[----:B------:R-:W-:-:S03]  /*02d0*/  LOP3.LUT R12, R6, 0xffffff00, RZ, 0xc0, !PT ;  /* 0xffffff00060c7812 */ /* 0x000fc600078ec0ff */
[----:B------:R-:W-:Y:S01]  /*02e0*/  IMAD.IADD R27, R7, 0x1, -R8 ;  /* 0x00000001071b7824 */ /* 0x000fe200078e0a08 */
[----:B------:R-:W-:Y:S01]  /*02f0*/  IADD3 R12, R9, -R12, RZ ;  /* 0x8000000c090c7210 */ /* 0x000fe20007ffe0ff */
[----:B------:R-:W-:Y:S01]  /*0300*/  IMAD.HI R8, R14, 0x1948b0fd, RZ ;  /* 0x1948b0fd0e087827 */ /* 0x000fe200078e02ff */
[----:B------:R3:W5:Y:S03]  /*0310*/  @!P1 LDG.E.EL R39, desc[UR4][R4.64] ;  /* 0x0000000404279981 */ /* 0x000766000c2e1900 */
[----:B-1----:R-:W-:Y:S01]  /*0320*/  IMAD.WIDE R2, R12, 0x4, R10 ;  /* 0x000000040c027825 */ /* 0x002fe200078e020a */
[----:B------:R-:W-:-:S03]  /*0330*/  SHF.R.U32.HI R13, RZ, 0x1f, R8 ;  /* 0x0000001fff0d7819 */ /* 0x000fc60000011608 */
[----:B------:R-:W-:Y:S01]  /*0340*/  IMAD.WIDE R6, R27, 0x4, R10 ;  /* 0x000000041b067825 */ /* 0x000fe200078e020a */
[----:B------:R-:W-:Y:S01]  /*0350*/  LEA.HI.SX32 R31, R8, R13, 0x1d ;  /* 0x0000000d081f7211 */ /* 0x000fe200078feaff */
[----:B------:R-:W5:Y:S01]  /*0360*/  @!P1 LDG.E.EL R40, desc[UR4][R2.64] ;  /* 0x0000000402289981 */ /* 0x000f62000c2e1900 */
[----:B------:R-:W-:Y:S01]  /*0370*/  IADD3 R8, R0, 0x201, RZ ;  /* 0x0000020100087810 */ /* 0x000fe20007ffe0ff */
[----:B------:R-:W-:Y:S02]  /*0380*/  VIADD R9, R0, 0x202 ;  /* 0x0000020200097836 */ /* 0x000fe40000000000 */
[----:B------:R1:W5:Y:S01]  /*0390*/  @!P1 LDG.E.EL R42, desc[UR4][R6.64] ;  /* 0x00000004062a9981 */ /* 0x000362000c2e1900 */
[----:B---3--:R-:W-:Y:S01]  /*03a0*/  SHF.R.S32.HI R4, RZ, 0x1f, R31 ;  /* 0x0000001fff047819 */ /* 0x008fe2000001141f */
[----:B------:R-:W-:-:S04]  /*03b0*/  IMAD.HI R8, R8, 0x1948b0fd, RZ ;  /* 0x1948b0fd08087827 */ /* 0x000fc800078e02ff */
[----:B------:R-:W-:Y:S01]  /*03c0*/  IMAD.HI R9, R9, 0x1948b0fd, RZ ;  /* 0x1948b0fd09097827 */ /* 0x000fe200078e02ff */
[----:B------:R-:W-:Y:S02]  /*03d0*/  SHF.R.U32.HI R5, RZ, 0x1f, R8 ;  /* 0x0000001fff057819 */ /* 0x000fe40000011608 */
[----:B01----:R-:W-:Y:S02]  /*03e0*/  LEA.HI R7, R4, R31, RZ, 0x8 ;  /* 0x0000001f04077211 */ /* 0x003fe400078f40ff */
[----:B------:R-:W-:Y:S02]  /*03f0*/  SHF.R.U32.HI R4, RZ, 0x1f, R9 ;  /* 0x0000001fff047819 */ /* 0x000fe40000011609 */
[----:B------:R-:W-:Y:S02]  /*0400*/  LEA.HI.SX32 R5, R8, R5, 0x1d ;  /* 0x0000000508057211 */ /* 0x000fe400078feaff */
[----:B------:R-:W-:Y:S02]  /*0410*/  LEA.HI.SX32 R4, R9, R4, 0x1d ;  /* 0x0000000409047211 */ /* 0x000fe400078feaff */
[----:B------:R-:W-:-:S02]  /*0420*/  IADD3 R13, R0, 0x203, RZ ;  /* 0x00000203000d7810 */ /* 0x000fc40007ffe0ff */
[----:B------:R-:W-:Y:S02]  /*0430*/  SHF.R.S32.HI R8, RZ, 0x1f, R5 ;  /* 0x0000001fff087819 */ /* 0x000fe40000011405 */
[----:B------:R-:W-:Y:S01]  /*0440*/  SHF.R.S32.HI R3, RZ, 0x1f, R4 ;  /* 0x0000001fff037819 */ /* 0x000fe20000011404 */
[----:B------:R-:W-:Y:S01]  /*0450*/  IMAD.HI R13, R13, 0x1948b0fd, RZ ;  /* 0x1948b0fd0d0d7827 */ /* 0x000fe200078e02ff */
[----:B------:R-:W-:Y:S02]  /*0460*/  ISETP.GE.AND P0, PT, R14, 0x14400, PT ;  /* 0x000144000e00780c */ /* 0x000fe40003f06270 */
[----:B------:R-:W-:Y:S02]  /*0470*/  LOP3.LUT R14, R7, 0xffffff00, RZ, 0xc0, !PT ;  /* 0xffffff00070e7812 */ /* 0x000fe400078ec0ff */
[----:B------:R-:W-:Y:S02]  /*0480*/  LEA.HI R8, R8, R5, RZ, 0x8 ;  /* 0x0000000508087211 */ /* 0x000fe400078f40ff */
[----:B------:R-:W-:-:S02]  /*0490*/  LEA.HI R3, R3, R4, RZ, 0x8 ;  /* 0x0000000403037211 */ /* 0x000fc400078f40ff */
[----:B------:R-:W-:Y:S02]  /*04a0*/  SHF.R.U32.HI R6, RZ, 0x1f, R13 ;  /* 0x0000001fff067819 */ /* 0x000fe4000001160d */
[----:B------:R-:W-:Y:S02]  /*04b0*/  IADD3 R31, R31, -R14, RZ ;  /* 0x8000000e1f1f7210 */ /* 0x000fe40007ffe0ff */
[----:B------:R-:W-:Y:S02]  /*04c0*/  LOP3.LUT R2, R8, 0xffffff00, RZ, 0xc0, !PT ;  /* 0xffffff0008027812 */ /* 0x000fe400078ec0ff */
[----:B------:R-:W-:Y:S02]  /*04d0*/  CS2R R36, SRZ ;  /* 0x0000000000247805 */ /* 0x000fe4000001ff00 */
[----:B------:R-:W-:Y:S01]  /*04e0*/  LOP3.LUT R3, R3, 0xffffff00, RZ, 0xc0, !PT ;  /* 0xffffff0003037812 */ /* 0x000fe200078ec0ff */
[----:B------:R-:W-:Y:S01]  /*04f0*/  IMAD.WIDE R28, R31, 0x4, R10 ;  /* 0x000000041f1c7825 */ /* 0x000fe200078e020a */
[----:B------:R-:W-:Y:S01]  /*0500*/  LEA.HI.SX32 R6, R13, R6, 0x1d ;  /* 0x000000060d067211 */ /* 0x000fe200078feaff */
[----:B------:R-:W0:Y:S01]  /*0510*/  LDC.64 R14, c[0x0][0x228] ;  /* 0x00008a00ff0e7b82 */ /* 0x000e220000000a00 */
[----:B------:R-:W-:Y:S01]  /*0520*/  IADD3 R13, R4, -R3, RZ ;  /* 0x80000003040d7210 */ /* 0x000fe20007ffe0ff */
[----:B------:R-:W-:Y:S01]  /*0530*/  IMAD.IADD R45, R5, 0x1, -R2 ;  /* 0x00000001052d7824 */ /* 0x000fe200078e0a02 */
[----:B------:R-:W-:Y:S01]  /*0540*/  CS2R R2, SRZ ;  /* 0x0000000000027805 */ /* 0x000fe2000001ff00 */
[----:B----4-:R-:W-:Y:S01]  /*0550*/  IMAD.WIDE R20, R27, 0x4, R18 ;  /* 0x000000041b147825 */ /* 0x010fe200078e0212 */
[----:B------:R-:W-:Y:S01]  /*0560*/  SHF.R.S32.HI R7, RZ, 0x1f, R6 ;  /* 0x0000001fff077819 */ /* 0x000fe20000011406 */
[----:B------:R-:W3:Y:S03]  /*0570*/  @!P0 LDG.E.EL R37, desc[UR4][R28.64] ;  /* 0x000000041c258981 */ /* 0x000ee6000c2e1900 */
[----:B------:R-:W-:Y:S01]  /*0580*/  LEA.HI R7, R7, R6, RZ, 0x8 ;  /* 0x0000000607077211 */ /* 0x000fe200078f40ff */
[----:B------:R1:W4:Y:S01]  /*0590*/  @!P1 LDG.E.EL R3, desc[UR4][R20.64] ;  /* 0x0000000414039981 */ /* 0x000322000c2e1900 */
[----:B------:R-:W-:-:S02]  /*05a0*/  CS2R R4, SRZ ;  /* 0x0000000000047805 */ /* 0x000fc4000001ff00 */
[----:B------:R-:W-:Y:S01]  /*05b0*/  LOP3.LUT R7, R7, 0xffffff00, RZ, 0xc0, !PT ;  /* 0xffffff0007077812 */ /* 0x000fe200078ec0ff */
[----:B------:R-:W-:-:S04]  /*05c0*/  IMAD.WIDE R16, R12, 0x4, R18 ;  /* 0x000000040c107825 */ /* 0x000fc800078e0212 */
[--C-:B-1----:R-:W-:Y:S01]  /*05d0*/  IMAD.WIDE R20, R45, 0x4, R10.reuse ;  /* 0x000000042d147825 */ /* 0x102fe200078e020a */
[----:B------:R-:W-:Y:S01]  /*05e0*/  IADD3 R35, R6, -R7, RZ ;  /* 0x8000000706237210 */ /* 0x000fe20007ffe0ff */
[----:B------:R1:W4:Y:S04]  /*05f0*/  @!P1 LDG.E.EL R4, desc[UR4][R16.64] ;  /* 0x0000000410049981 */ /* 0x000328000c2e1900 */
[----:B------:R-:W4:Y:S01]  /*0600*/  @!P0 LDG.E.EL R38, desc[UR4][R20.64] ;  /* 0x0000000414268981 */ /* 0x000f22000c2e1900 */
[----:B-1----:R-:W-:-:S04]  /*0610*/  IMAD.WIDE R16, R13, 0x4, R10 ;  /* 0x000000040d107825 */ /* 0x002fc800078e020a */
[----:B------:R-:W-:Y:S01]  /*0620*/  IMAD.WIDE R10, R35, 0x4, R10 ;  /* 0x00000004230a7825 */ /* 0x000fe200078e020a */
[----:B------:R1:W4:Y:S04]  /*0630*/  @!P0 LDG.E.EL R43, desc[UR4][R16.64] ;  /* 0x00000004102b8981 */ /* 0x000328000c2e1900 */
[----:B------:R0:W4:Y:S01]  /*0640*/  @!P0 LDG.E.EL R36, desc[UR4][R10.64] ;  /* 0x000000040a248981 */ /* 0x000122000c2e1900 */
[----:B------:R-:W-:Y:S01]  /*0650*/  CS2R R32, SRZ ;  /* 0x0000000000207805 */ /* 0x000fe2000001ff00 */
[----:B------:R-:W-:-:S04]  /*0660*/  IMAD.WIDE R8, R25, 0x4, R18 ;  /* 0x0000000419087825 */ /* 0x000fc800078e0212 */
[--C-:B------:R-:W-:Y:S01]  /*0670*/  IMAD.WIDE R22, R30, 0x4, R18.reuse ;  /* 0x000000041e167825 */ /* 0x100fe200078e0212 */
[----:B------:R0:W4:Y:S01]  /*0680*/  @!P1 LDG.E.EL R33, desc[UR4][R8.64] ;  /* 0x0000000408219981 */ /* 0x000122000c2e1900 */
[----:B------:R-:W-:Y:S01]  /*0690*/  CS2R R6, SRZ ;  /* 0x0000000000067805 */ /* 0x000fe2000001ff00 */
[----:B-1----:R-:W1:Y:S01]  /*06a0*/  LDC.64 R16, c[0x0][0x230] ;  /* 0x00008c00ff107b82 */ /* 0x002e620000000a00 */
[--C-:B------:R-:W-:Y:S01]  /*06b0*/  IMAD.WIDE R28, R45, 0x4, R18.reuse ;  /* 0x000000042d1c7825 */ /* 0x100fe200078e0212 */
[----:B------:R0:W4:Y:S02]  /*06c0*/  @!P1 LDG.E.EL R2, desc[UR4][R22.64] ;  /* 0x0000000416029981 */ /* 0x000124000c2e1900 */
[----:B0-----:R-:W-:Y:S02]  /*06d0*/  CS2R R10, SRZ ;  /* 0x00000000000a7805 */ /* 0x001fe4000001ff00 */
[----:B------:R-:W4:Y:S01]  /*06e0*/  @!P0 LDG.E.EL R6, desc[UR4][R28.64] ;  /* 0x000000041c068981 */ /* 0x000f22000c2e1900 */
[----:B------:R-:W-:-:S04]  /*06f0*/  IMAD.WIDE R8, R31, 0x4, R18 ;  /* 0x000000041f087825 */ /* 0x000fc800078e0212 */
[--C-:B------:R-:W-:Y:S01]  /*0700*/  IMAD.WIDE R22, R13, 0x4, R18.reuse ;  /* 0x000000040d167825 */ /* 0x100fe200078e0212 */
[----:B------:R0:W4:Y:S03]  /*0710*/  @!P0 LDG.E.EL R5, desc[UR4][R8.64] ;  /* 0x0000000408058981 */ /* 0x000126000c2e1900 */
[----:B------:R-:W-:Y:S01]  /*0720*/  IMAD.WIDE R18, R35, 0x4, R18 ;  /* 0x0000000423127825 */ /* 0x000fe200078e0212 */
[----:B------:R0:W4:Y:S02]  /*0730*/  @!P0 LDG.E.EL R7, desc[UR4][R22.64] ;  /* 0x0000000416078981 */ /* 0x000124000c2e1900 */
[----:B0-----:R-:W-:Y:S01]  /*0740*/  CS2R R8, SRZ ;  /* 0x0000000000087805 */ /* 0x001fe2000001ff00 */
[----:B------:R-:W-:-:S05]  /*0750*/  IMAD.WIDE R28, R25, 0x4, R14 ;  /* 0x00000004191c7825 */ /* 0x000fca00078e020e */
[----:B------:R0:W4:Y:S01]  /*0760*/  @!P0 LDG.E.EL R8, desc[UR4][R18.64] ;  /* 0x0000000412088981 */ /* 0x000122000c2e1900 */
[----:B------:R-:W-:Y:S01]  /*0770*/  IMAD.WIDE R22, R30, 0x4, R14 ;  /* 0x000000041e167825 */ /* 0x000fe200078e020e */
[----:B------:R-:W-:Y:S02]  /*0780*/  CS2R R20, SRZ ;  /* 0x0000000000147805 */ /* 0x000fe4000001ff00 */
[----:B------:R0:W4:Y:S01]  /*0790*/  @!P1 LDG.E.EL R9, desc[UR4][R28.64] ;  /* 0x000000041c099981 */ /* 0x000122000c2e1900 */
[----:B------:R-:W-:-:S03]  /*07a0*/  IMAD.MOV.U32 R24, RZ, RZ, RZ ;  /* 0x000000ffff187224 */ /* 0x000fc600078e00ff */
[----:B------:R1:W4:Y:S01]  /*07b0*/  @!P1 LDG.E.EL R10, desc[UR4][R22.64] ;  /* 0x00000004160a9981 */ /* 0x000322000c2e1900 */
[----:B0-----:R-:W-:-:S04]  /*07c0*/  IMAD.WIDE R18, R27, 0x4, R14 ;  /* 0x000000041b127825 */ /* 0x001fc800078e020e */
[----:B------:R-:W-:Y:S01]  /*07d0*/  IMAD.WIDE R28, R12, 0x4, R14 ;  /* 0x000000040c1c7825 */ /* 0x000fe200078e020e */
[----:B------:R0:W4:Y:S01]  /*07e0*/  @!P1 LDG.E.EL R11, desc[UR4][R18.64] ;  /* 0x00000004120b9981 */ /* 0x000122000c2e1900 */
[----:B-1----:R-:W-:-:S03]  /*07f0*/  CS2R R22, SRZ ;  /* 0x0000000000167805 */ /* 0x002fc6000001ff00 */
[----:B------:R1:W4:Y:S01]  /*0800*/  @!P1 LDG.E.EL R20, desc[UR4][R28.64] ;  /* 0x000000041c149981 */ /* 0x000322000c2e1900 */
[----:B0-----:R-:W-:-:S04]  /*0810*/  IMAD.WIDE R18, R31, 0x4, R14 ;  /* 0x000000041f127825 */ /* 0x001fc800078e020e */
[--C-:B-1----:R-:W-:Y:S01]  /*0820*/  IMAD.WIDE R28, R45, 0x4, R14.reuse ;  /* 0x000000042d1c7825 */ /* 0x102fe200078e020e */
[----:B------:R0:W4:Y:S04]  /*0830*/  @!P0 LDG.E.EL R21, desc[UR4][R18.64] ;  /* 0x0000000412158981 */ /* 0x000128000c2e1900 */
[----:B------:R1:W4:Y:S01]  /*0840*/  @!P0 LDG.E.EL R22, desc[UR4][R28.64] ;  /* 0x000000041c168981 */ /* 0x000322000c2e1900 */
[----:B0-----:R-:W-:-:S04]  /*0850*/  IMAD.WIDE R18, R13, 0x4, R14 ;  /* 0x000000040d127825 */ /* 0x001fc800078e020e */
[----:B------:R-:W-:Y:S01]  /*0860*/  IMAD.WIDE R14, R35, 0x4, R14 ;  /* 0x00000004230e7825 */ /* 0x000fe200078e020e */
[----:B------:R0:W4:Y:S03]  /*0870*/  @!P0 LDG.E.EL R23, desc[UR4][R18.64] ;  /* 0x0000000412178981 */ /* 0x000126000c2e1900 */
[--C-:B-1----:R-:W-:Y:S01]  /*0880*/  IMAD.WIDE R28, R25, 0x4, R16.reuse ;  /* 0x00000004191c7825 */ /* 0x102fe200078e0210 */
[----:B------:R1:W4:Y:S01]  /*0890*/  @!P0 LDG.E.EL R24, desc[UR4][R14.64] ;  /* 0x000000040e188981 */ /* 0x000322000c2e1900 */
[----:B------:R-:W-:Y:S02]  /*08a0*/  MOV R25, RZ ;  /* 0x000000ff00197202 */ /* 0x000fe40000000f00 */
[----:B0-----:R-:W-:-:S04]  /*08b0*/  IMAD.WIDE R18, R30, 0x4, R16 ;  /* 0x000000041e127825 */ /* 0x001fc800078e0210 */
[--C-:B-1----:R-:W-:Y:S01]  /*08c0*/  IMAD.WIDE R14, R27, 0x4, R16.reuse ;  /* 0x000000041b0e7825 */ /* 0x102fe200078e0210 */
[----:B------:R-:W-:Y:S01]  /*08d0*/  HFMA2.MMA R27, -RZ, RZ, 0, 0 ;  /* 0x00000000ff1b7435 */ /* 0x000fe200000001ff */
[----:B------:R0:W4:Y:S02]  /*08e0*/  @!P1 LDG.E.EL R25, desc[UR4][R18.64] ;  /* 0x0000000412199981 */ /* 0x000124000c2e1900 */
[----:B------:R-:W-:Y:S02]  /*08f0*/  IMAD.MOV.U32 R34, RZ, RZ, RZ ;  /* 0x000000ffff227224 */ /* 0x000fe400078e00ff */
[----:B0-----:R-:W-:-:S05]  /*0900*/  IMAD.WIDE R18, R12, 0x4, R16 ;  /* 0x000000040c127825 */ /* 0x001fca00078e0210 */
[----:B------:R0:W4:Y:S01]  /*0910*/  @!P1 LDG.E.EL R27, desc[UR4][R18.64] ;  /* 0x00000004121b9981 */ /* 0x000122000c2e1900 */
[----:B------:R-:W-:Y:S02]  /*0920*/  IMAD.MOV.U32 R30, RZ, RZ, RZ ;  /* 0x000000ffff1e7224 */ /* 0x000fe400078e00ff */
[----:B------:R-:W-:-:S04]  /*0930*/  IMAD.WIDE R44, R45, 0x4, R16 ;  /* 0x000000042d2c7825 */ /* 0x000fc800078e0210 */
[----:B------:R1:W4:Y:S01]  /*0940*/  @!P1 LDG.E.EL R30, desc[UR4][R14.64] ;  /* 0x000000040e1e9981 */ /* 0x000322000c2e1900 */
[----:B0-----:R-:W-:-:S05]  /*0950*/  IMAD.WIDE R18, R13, 0x4, R16 ;  /* 0x000000040d127825 */ /* 0x001fca00078e0210 */
[----:B------:R-:W4:Y:S01]  /*0960*/  @!P0 LDG.E.EL R34, desc[UR4][R18.64] ;  /* 0x0000000412228981 */ /* 0x000f22000c2e1900 */
[----:B-1----:R-:W-:-:S04]  /*0970*/  IMAD.WIDE R14, R31, 0x4, R16 ;  /* 0x000000041f0e7825 */ /* 0x002fc800078e0210 */
[----:B------:R-:W-:Y:S01]  /*0980*/  IMAD.WIDE R16, R35, 0x4, R16 ;  /* 0x0000000423107825 */ /* 0x000fe200078e0210 */
[----:B------:R-:W-:Y:S01]  /*0990*/  HFMA2.MMA R35, -RZ, RZ, 0, 0 ;  /* 0x00000000ff237435 */ /* 0x000fe200000001ff */
[----:B------:R-:W-:Y:S01]  /*09a0*/  MOV R31, RZ ;  /* 0x000000ff001f7202 */ /* 0x000fe20000000f00 */
[----:B------:R-:W-:Y:S01]  /*09b0*/  HFMA2.MMA R26, -RZ, RZ, 0, 0 ;  /* 0x00000000ff1a7435 */ /* 0x000fe200000001ff */
[----:B------:R-:W4:Y:S04]  /*09c0*/  @!P0 LDG.E.EL R32, desc[UR4][R14.64] ;  /* 0x000000040e208981 */ /* 0x000f28000c2e1900 */
[----:B------:R-:W4:Y:S04]  /*09d0*/  @!P0 LDG.E.EL R31, desc[UR4][R44.64] ;  /* 0x000000042c1f8981 */ /* 0x000f28000c2e1900 */
[----:B------:R0:W4:Y:S04]  /*09e0*/  @!P0 LDG.E.EL R35, desc[UR4][R16.64] ;  /* 0x0000000410238981 */ /* 0x000128000c2e1900 */
[----:B------:R1:W4:Y:S01]  /*09f0*/  @!P1 LDG.E.EL R26, desc[UR4][R28.64] ;  /* 0x000000041c1a9981 */ /* 0x000322000c2e1900 */
[----:B0-----:R-:W-:Y:S01]  /*0a00*/  MOV R16, 0x3e800000 ;  /* 0x3e80000000107802 */ /* 0x001fe20000000f00 */
[----:B-1----:R-:W0:Y:S01]  /*0a10*/  LDC.64 R28, c[0x0][0x210] ;  /* 0x00008400ff1c7b82 */ /* 0x002e220000000a00 */
[----:B--2---:R-:W-:-:S06]  /*0a20*/  FADD R41, R41, 9.9999997473787516356e-06 ;  /* 0x3727c5ac29297421 */ /* 0x004fcc0000000000 */
[----:B------:R-:W1:Y:S01]  /*0a30*/  MUFU.SQRT R41, R41 ;  /* 0x0000002900297308 */ /* 0x000e620000002000 */
[----:B-----5:R-:W-:-:S07]  /*0a40*/  FADD R39, R39, 9.9999997473787516356e-06 ;  /* 0x3727c5ac27277421 */ /* 0x020fce0000000000 */
[----:B------:R-:W2:Y:S01]  /*0a50*/  MUFU.SQRT R18, R39 ;  /* 0x0000002700127308 */ /* 0x000ea20000002000 */
[C---:B-1----:R-:W-:Y:S01]  /*0a60*/  FSETP.GT.AND P3, PT, R41.reuse, 8.50705917302346158658e+37, PT ;  /* 0x7e8000002900780b */ /* 0x042fe20003f64000 */
[----:B------:R-:W-:Y:S01]  /*0a70*/  FADD R40, R40, 9.9999997473787516356e-06 ;  /* 0x3727c5ac28287421 */ /* 0x000fe20000000000 */
[----:B------:R-:W-:Y:S01]  /*0a80*/  FADD R42, R42, 9.9999997473787516356e-06 ;  /* 0x3727c5ac2a2a7421 */ /* 0x000fe20000000000 */
[----:B------:R-:W-:-:S04]  /*0a90*/  FSETP.GEU.AND P6, PT, R41, 1.175494350822287508e-38, PT ;  /* 0x008000002900780b */ /* 0x000fc80003fce000 */
[----:B------:R-:W-:Y:S08]  /*0aa0*/  MUFU.SQRT R40, R40 ;  /* 0x0000002800287308 */ /* 0x000ff00000002000 */
[----:B------:R1:W5:Y:S01]  /*0ab0*/  MUFU.SQRT R19, R42 ;  /* 0x0000002a00137308 */ /* 0x0003620000002000 */
[----:B--2---:R-:W-:Y:S01]  /*0ac0*/  FSETP.GT.AND P5, PT, R18, 8.50705917302346158658e+37, PT ;  /* 0x7e8000001200780b */ /* 0x004fe20003fa4000 */
[----:B------:R-:W-:Y:S01]  /*0ad0*/  @P3 FMUL R41, R41, 0.25 ;  /* 0x3e80000029293820 */ /* 0x000fe20000400000 */
[----:B-1----:R-:W-:-:S03]  /*0ae0*/  FSEL R42, R16, 1, P3 ;  /* 0x3f800000102a7808 */ /* 0x002fc60001800000 */
[----:B------:R-:W-:Y:S01]  /*0af0*/  @!P6 FMUL R41, R41, 16777216 ;  /* 0x4b8000002929e820 */ /* 0x000fe20000400000 */
[----:B------:R-:W-:Y:S01]  /*0b00*/  FSETP.GEU.AND P2, PT, R18, 1.175494350822287508e-38, PT ;  /* 0x008000001200780b */ /* 0x000fe20003f4e000 */
[----:B------:R-:W-:Y:S01]  /*0b10*/  @!P6 FMUL R42, R42, 16777216 ;  /* 0x4b8000002a2ae820 */ /* 0x000fe20000400000 */
[----:B-----5:R-:W-:Y:S02]  /*0b20*/  FSETP.GT.AND P4, PT, R19, 8.50705917302346158658e+37, PT ;  /* 0x7e8000001300780b */ /* 0x020fe40003f84000 */
[----:B------:R-:W-:-:S03]  /*0b30*/  FSETP.GT.AND P6, PT, R40, 8.50705917302346158658e+37, PT ;  /* 0x7e8000002800780b */ /* 0x000fc60003fc4000 */
[----:B------:R-:W-:Y:S01]  /*0b40*/  @P5 FMUL R18, R18, 0.25 ;  /* 0x3e80000012125820 */ /* 0x000fe20000400000 */
[----:B------:R-:W-:Y:S02]  /*0b50*/  FSEL R44, R16, 1, P5 ;  /* 0x3f800000102c7808 */ /* 0x000fe40002800000 */
[C---:B------:R-:W-:Y:S02]  /*0b60*/  FSETP.GEU.AND P3, PT, R19.reuse, 1.175494350822287508e-38, PT ;  /* 0x008000001300780b */ /* 0x040fe40003f6e000 */
[C---:B------:R-:W-:Y:S01]  /*0b70*/  FSETP.GEU.AND P5, PT, R40.reuse, 1.175494350822287508e-38, PT ;  /* 0x008000002800780b */ /* 0x040fe20003fae000 */
[----:B------:R-:W1:Y:S02]  /*0b80*/  MUFU.RCP R41, R41 ;  /* 0x0000002900297308 */ /* 0x000e640000001000 */
[----:B------:R-:W-:Y:S02]  /*0b90*/  @P4 FMUL R19, R19, 0.25 ;  /* 0x3e80000013134820 */ /* 0x000fe40000400000 */
[----:B------:R-:W-:Y:S01]  /*0ba0*/  @P6 FMUL R40, R40, 0.25 ;  /* 0x3e80000028286820 */ /* 0x000fe20000400000 */
[----:B------:R-:W-:-:S05]  /*0bb0*/  @!P2 FMUL R18, R18, 16777216 ;  /* 0x4b8000001212a820 */ /* 0x000fca0000400000 */
[----:B------:R-:W-:Y:S01]  /*0bc0*/  @!P3 FMUL R19, R19, 16777216 ;  /* 0x4b8000001313b820 */ /* 0x000fe20000400000 */
[----:B---3--:R-:W-:Y:S01]  /*0bd0*/  FADD R17, R37, 9.9999997473787516356e-06 ;  /* 0x3727c5ac25117421 */ /* 0x008fe20000000000 */
[----:B------:R-:W-:Y:S01]  /*0be0*/  @!P5 FMUL R40, R40, 16777216 ;  /* 0x4b8000002828d820 */ /* 0x000fe20000400000 */
[----:B------:R4:W-:Y:S01]  /*0bf0*/  MUFU.RCP R39, R18 ;  /* 0x0000001200277308 */ /* 0x0009e20000001000 */
[----:B-1----:R-:W-:-:S07]  /*0c00*/  FMUL R37, R41, R42 ;  /* 0x0000002a29257220 */ /* 0x002fce0000400000 */
[----:B------:R-:W1:Y:S01]  /*0c10*/  MUFU.SQRT R17, R17 ;  /* 0x0000001100117308 */ /* 0x000e620000002000 */
[----:B------:R-:W-:-:S07]  /*0c20*/  FSEL R45, R16, 1, P6 ;  /* 0x3f800000102d7808 */ /* 0x000fce0003000000 */
[----:B------:R-:W2:Y:S01]  /*0c30*/  MUFU.RCP R19, R19 ;  /* 0x0000001300137308 */ /* 0x000ea20000001000 */
[----:B----4-:R-:W-:-:S07]  /*0c40*/  FADD R18, R38, 9.9999997473787516356e-06 ;  /* 0x3727c5ac26127421 */ /* 0x010fce0000000000 */
[----:B------:R-:W3:Y:S01]  /*0c50*/  MUFU.RCP R40, R40 ;  /* 0x0000002800287308 */ /* 0x000ee20000001000 */
[----:B------:R-:W-:Y:S01]  /*0c60*/  FSEL R42, R16, 1, P4 ;  /* 0x3f800000102a7808 */ /* 0x000fe20002000000 */
[----:B------:R-:W-:-:S06]  /*0c70*/  @!P5 FMUL R45, R45, 16777216 ;  /* 0x4b8000002d2dd820 */ /* 0x000fcc0000400000 */
[----:B------:R-:W4:Y:S01]  /*0c80*/  MUFU.SQRT R18, R18 ;  /* 0x0000001200127308 */ /* 0x000f220000002000 */
[----:B------:R-:W-:Y:S01]  /*0c90*/  @!P3 FMUL R42, R42, 16777216 ;  /* 0x4b8000002a2ab820 */ /* 0x000fe20000400000 */
[----:B------:R-:W-:Y:S01]  /*0ca0*/  FADD R43, R43, 9.9999997473787516356e-06 ;  /* 0x3727c5ac2b2b7421 */ /* 0x000fe20000000000 */
[----:B------:R-:W-:Y:S01]  /*0cb0*/  FADD R41, R36, 9.9999997473787516356e-06 ;  /* 0x3727c5ac24297421 */ /* 0x000fe20000000000 */
[----:B-1----:R-:W-:Y:S01]  /*0cc0*/  FSETP.GT.AND P3, PT, R17, 8.50705917302346158658e+37, PT ;  /* 0x7e8000001100780b */ /* 0x002fe20003f64000 */
[----:B--2---:R-:W-:Y:S01]  /*0cd0*/  FMUL R38, R19, R42 ;  /* 0x0000002a13267220 */ /* 0x004fe20000400000 */
[----:B---3--:R-:W-:Y:S02]  /*0ce0*/  FMUL R36, R40, R45 ;  /* 0x0000002d28247220 */ /* 0x008fe40000400000 */
[----:B------:R-:W1:Y:S01]  /*0cf0*/  MUFU.SQRT R19, R43 ;  /* 0x0000002b00137308 */ /* 0x000e620000002000 */
[----:B------:R-:W-:-:S07]  /*0d00*/  FSETP.GEU.AND P6, PT, R17, 1.175494350822287508e-38, PT ;  /* 0x008000001100780b */ /* 0x000fce0003fce000 */
[----:B------:R2:W3:Y:S01]  /*0d10*/  MUFU.SQRT R45, R41 ;  /* 0x00000029002d7308 */ /* 0x0004e20000002000 */
[----:B----4-:R-:W-:Y:S01]  /*0d20*/  FSETP.GT.AND P5, PT, R18, 8.50705917302346158658e+37, PT ;  /* 0x7e8000001200780b */ /* 0x010fe20003fa4000 */
[----:B------:R-:W-:Y:S01]  /*0d30*/  @P3 FMUL R17, R17, 0.25 ;  /* 0x3e80000011113820 */ /* 0x000fe20000400000 */
[----:B------:R-:W-:Y:S01]  /*0d40*/  FSEL R40, R16, 1, P3 ;  /* 0x3f80000010287808 */ /* 0x000fe20001800000 */
[----:B------:R-:W-:Y:S02]  /*0d50*/  @!P2 FMUL R44, R44, 16777216 ;  /* 0x4b8000002c2ca820 */ /* 0x000fe40000400000 */
[----:B------:R-:W-:Y:S01]  /*0d60*/  @!P6 FMUL R17, R17, 16777216 ;  /* 0x4b8000001111e820 */ /* 0x000fe20000400000 */
[----:B-1----:R-:W-:Y:S01]  /*0d70*/  FSETP.GT.AND P4, PT, R19, 8.50705917302346158658e+37, PT ;  /* 0x7e8000001300780b */ /* 0x002fe20003f84000 */
[----:B------:R-:W-:Y:S01]  /*0d80*/  @!P6 FMUL R40, R40, 16777216 ;  /* 0x4b8000002828e820 */ /* 0x000fe20000400000 */
[----:B------:R-:W-:Y:S02]  /*0d90*/  FSETP.GEU.AND P2, PT, R18, 1.175494350822287508e-38, PT ;  /* 0x008000001200780b */ /* 0x000fe40003f4e000 */
[----:B--2---:R-:W-:-:S02]  /*0da0*/  FSEL R41, R16, 1, P5 ;  /* 0x3f80000010297808 */ /* 0x004fc40002800000 */
[----:B---3--:R-:W-:Y:S01]  /*0db0*/  FSETP.GT.AND P6, PT, R45, 8.50705917302346158658e+37, PT ;  /* 0x7e8000002d00780b */ /* 0x008fe20003fc4000 */
[----:B------:R-:W-:Y:S01]  /*0dc0*/  @P5 FMUL R18, R18, 0.25 ;  /* 0x3e80000012125820 */ /* 0x000fe20000400000 */
[----:B------:R-:W-:Y:S02]  /*0dd0*/  FSETP.GEU.AND P3, PT, R19, 1.175494350822287508e-38, PT ;  /* 0x008000001300780b */ /* 0x000fe40003f6e000 */
[----:B------:R-:W-:Y:S01]  /*0de0*/  FSETP.GEU.AND P5, PT, R45, 1.175494350822287508e-38, PT ;  /* 0x008000002d00780b */ /* 0x000fe20003fae000 */
[----:B------:R-:W1:Y:S02]  /*0df0*/  MUFU.RCP R17, R17 ;  /* 0x0000001100117308 */ /* 0x000e640000001000 */
[----:B------:R-:W-:Y:S02]  /*0e00*/  @P4 FMUL R19, R19, 0.25 ;  /* 0x3e80000013134820 */ /* 0x000fe40000400000 */
[----:B------:R-:W-:-:S04]  /*0e10*/  @!P2 FMUL R18, R18, 16777216 ;  /* 0x4b8000001212a820 */ /* 0x000fc80000400000 */
[----:B------:R-:W-:Y:S02]  /*0e20*/  @P6 FMUL R45, R45, 0.25 ;  /* 0x3e8000002d2d6820 */ /* 0x000fe40000400000 */
[----:B------:R-:W-:Y:S02]  /*0e30*/  @!P3 FMUL R19, R19, 16777216 ;  /* 0x4b8000001313b820 */ /* 0x000fe40000400000 */
[----:B------:R-:W-:Y:S01]  /*0e40*/  @!P5 FMUL R45, R45, 16777216 ;  /* 0x4b8000002d2dd820 */ /* 0x000fe20000400000 */
[----:B------:R-:W-:Y:S02]  /*0e50*/  CS2R R12, SRZ ;  /* 0x00000000000c7805 */ /* 0x000fe4000001ff00 */
[----:B------:R-:W-:Y:S01]  /*0e60*/  CS2R R14, SRZ ;  /* 0x00000000000e7805 */ /* 0x000fe2000001ff00 */
[----:B0-----:R-:W-:Y:S01]  /*0e70*/  IMAD.WIDE R28, R0, 0x4, R28 ;  /* 0x00000004001c7825 */ /* 0x001fe200078e021c */
[----:B------:R-:W0:Y:S03]  /*0e80*/  MUFU.RCP R18, R18 ;  /* 0x0000001200127308 */ /* 0x000e260000001000 */
[----:B-1----:R-:W-:Y:S01]  /*0e90*/  FMUL R40, R17, R40 ;  /* 0x0000002811287220 */ /* 0x002fe20000400000 */
[C---:B------:R-:W-:Y:S01]  /*0ea0*/  FSEL R17, R16.reuse, 1, P4 ;  /* 0x3f80000010117808 */ /* 0x040fe20002000000 */
[----:B------:R-:W2:Y:S03]  /*0eb0*/  @!P1 LDG.E.128 R12, desc[UR4][R28.64] ;  /* 0x000000041c0c9981 */ /* 0x000ea6000c1e1d00 */
[----:B------:R1:W3:Y:S01]  /*0ec0*/  MUFU.RCP R42, R19 ;  /* 0x00000013002a7308 */ /* 0x0002e20000001000 */
[----:B------:R-:W-:-:S07]  /*0ed0*/  FSEL R16, R16, 1, P6 ;  /* 0x3f80000010107808 */ /* 0x000fce0003000000 */
[----:B------:R-:W4:Y:S01]  /*0ee0*/  MUFU.RCP R43, R45 ;  /* 0x0000002d002b7308 */ /* 0x000f220000001000 */
[----:B------:R-:W-:Y:S01]  /*0ef0*/  @!P2 FMUL R41, R41, 16777216 ;  /* 0x4b8000002929a820 */ /* 0x000fe20000400000 */
[----:B------:R-:W-:Y:S01]  /*0f00*/  @!P3 FMUL R17, R17, 16777216 ;  /* 0x4b8000001111b820 */ /* 0x000fe20000400000 */
[----:B------:R-:W-:Y:S02]  /*0f10*/  @!P5 FMUL R16, R16, 16777216 ;  /* 0x4b8000001010d820 */ /* 0x000fe40000400000 */
[----:B0-----:R-:W-:Y:S01]  /*0f20*/  FMUL R41, R18, R41 ;  /* 0x0000002912297220 */ /* 0x001fe20000400000 */
[----:B-1----:R-:W-:Y:S01]  /*0f30*/  CS2R R18, SRZ ;  /* 0x0000000000127805 */ /* 0x002fe2000001ff00 */
[----:B---3--:R-:W-:Y:S01]  /*0f40*/  FMUL R42, R42, R17 ;  /* 0x000000112a2a7220 */ /* 0x008fe20000400000 */
[----:B----4-:R-:W-:Y:S01]  /*0f50*/  FMUL R43, R43, R16 ;  /* 0x000000102b2b7220 */ /* 0x010fe20000400000 */
[----:B------:R-:W-:-:S06]  /*0f60*/  CS2R R16, SRZ ;  /* 0x0000000000107805 */ /* 0x000fcc000001ff00 */
[----:B------:R-:W3:Y:S01]  /*0f70*/  @!P0 LDG.E.128 R16, desc[UR4][R28.64+0x800] ;  /* 0x000800041c108981 */ /* 0x000ee2000c1e1d00 */
[----:B------:R-:W-:Y:S01]  /*0f80*/  FMUL R39, R39, R44 ;  /* 0x0000002c27277220 */ /* 0x000fe20000400000 */
[----:B--2---:R-:W-:Y:S01]  /*0f90*/  FADD R44, -R33, R12 ;  /* 0x0000000c212c7221 */ /* 0x004fe20000000100 */
[----:B------:R-:W-:Y:S02]  /*0fa0*/  FADD R2, -R2, R13 ;  /* 0x0000000d02027221 */ /* 0x000fe40000000100 */
[----:B------:R-:W0:Y:S01]  /*0fb0*/  LDC.64 R12, c[0x0][0x238] ;  /* 0x00008e00ff0c7b82 */ /* 0x000e220000000a00 */
[----:B------:R-:W-:Y:S01]  /*0fc0*/  FADD R3, -R3, R14 ;  /* 0x0000000e03037221 */ /* 0x000fe20000000100 */
[----:B------:R-:W-:Y:S01]  /*0fd0*/  FADD R15, -R4, R15 ;  /* 0x0000000f040f7221 */ /* 0x000fe20000000100 */
[----:B------:R-:W-:Y:S01]  /*0fe0*/  FMUL R37, R37, R44 ;  /* 0x0000002c25257220 */ /* 0x000fe20000400000 */
[----:B------:R-:W-:Y:S01]  /*0ff0*/  FMUL R2, R39, R2 ;  /* 0x0000000227027220 */ /* 0x000fe20000400000 */
[----:B------:R-:W-:Y:S01]  /*1000*/  FMUL R3, R38, R3 ;  /* 0x0000000326037220 */ /* 0x000fe20000400000 */
[----:B------:R-:W-:Y:S01]  /*1010*/  FMUL R36, R36, R15 ;  /* 0x0000000f24247220 */ /* 0x000fe20000400000 */
[----:B------:R-:W-:Y:S01]  /*1020*/  FFMA R9, R37, R9, R26 ;  /* 0x0000000925097223 */ /* 0x000fe2000000001a */
[----:B------:R-:W-:Y:S01]  /*1030*/  FFMA R10, R2, R10, R25 ;  /* 0x0000000a020a7223 */ /* 0x000fe20000000019 */
[----:B------:R-:W-:Y:S01]  /*1040*/  FFMA R30, R3, R11, R30 ;  /* 0x0000000b031e7223 */ /* 0x000fe2000000001e */
[----:B------:R-:W-:-:S02]  /*1050*/  FFMA R20, R36, R20, R27 ;  /* 0x0000001424147223 */ /* 0x000fc4000000001b */
[C---:B------:R-:W-:Y:S02]  /*1060*/  FSETP.GEU.AND P5, PT, R9.reuse, RZ, PT ;  /* 0x000000ff0900720b */ /* 0x040fe40003fae000 */
[----:B------:R-:W-:Y:S02]  /*1070*/  FSETP.GEU.AND P3, PT, R30, RZ, PT ;  /* 0x000000ff1e00720b */ /* 0x000fe40003f6e000 */
[----:B------:R-:W-:Y:S02]  /*1080*/  FSETP.GEU.AND P2, PT, R20, RZ, PT ;  /* 0x000000ff1400720b */ /* 0x000fe40003f4e000 */
[----:B------:R-:W-:Y:S02]  /*1090*/  FSETP.GEU.AND P4, PT, R10, RZ, PT ;  /* 0x000000ff0a00720b */ /* 0x000fe40003f8e000 */
[----:B------:R-:W-:Y:S01]  /*10a0*/  SEL R4, R9, RZ, P5 ;  /* 0x000000ff09047207 */ /* 0x000fe20002800000 */
[----:B0-----:R-:W-:-:S04]  /*10b0*/  IMAD.WIDE R12, R0, 0x4, R12 ;  /* 0x00000004000c7825 */ /* 0x001fc800078e020c */
[----:B---3--:R-:W-:Y:S01]  /*10c0*/  FADD R8, -R8, R19 ;  /* 0x0000001308087221 */ /* 0x008fe20000000100 */
[----:B------:R-:W-:Y:S01]  /*10d0*/  FADD R7, -R7, R18 ;  /* 0x0000001207077221 */ /* 0x000fe20000000100 */
[----:B------:R-:W-:Y:S01]  /*10e0*/  FADD R6, -R6, R17 ;  /* 0x0000001106067221 */ /* 0x000fe20000000100 */
[----:B------:R-:W-:Y:S01]  /*10f0*/  FADD R5, -R5, R16 ;  /* 0x0000001005057221 */ /* 0x000fe20000000100 */
[----:B------:R-:W-:Y:S01]  /*1100*/  FMUL R8, R43, R8 ;  /* 0x000000082b087220 */ /* 0x000fe20000400000 */
[----:B------:R-:W-:Y:S01]  /*1110*/  FMUL R3, R42, R7 ;  /* 0x000000072a037220 */ /* 0x000fe20000400000 */
[----:B------:R-:W-:Y:S01]  /*1120*/  FMUL R2, R41, R6 ;  /* 0x0000000629027220 */ /* 0x000fe20000400000 */
[----:B------:R-:W-:Y:S01]  /*1130*/  FMUL R11, R40, R5 ;  /* 0x00000005280b7220 */ /* 0x000fe20000400000 */
[----:B------:R-:W-:Y:S01]  /*1140*/  SEL R7, R20, RZ, P2 ;  /* 0x000000ff14077207 */ /* 0x000fe20001000000 */
[----:B------:R-:W-:Y:S01]  /*1150*/  FFMA R8, R8, R24, R35 ;  /* 0x0000001808087223 */ /* 0x000fe20000000023 */
[----:B------:R-:W-:Y:S01]  /*1160*/  SEL R6, R30, RZ, P3 ;  /* 0x000000ff1e067207 */ /* 0x000fe20001800000 */
[----:B------:R-:W-:Y:S01]  /*1170*/  FFMA R3, R3, R23, R34 ;  /* 0x0000001703037223 */ /* 0x000fe20000000022 */
[----:B------:R-:W-:Y:S01]  /*1180*/  SEL R5, R10, RZ, P4 ;  /* 0x000000ff0a057207 */ /* 0x000fe20002000000 */
[----:B------:R-:W-:Y:S01]  /*1190*/  FFMA R2, R2, R22, R31 ;  /* 0x0000001602027223 */ /* 0x000fe2000000001f */
[----:B------:R-:W-:-:S02]  /*11a0*/  FFMA R11, R11, R21, R32 ;  /* 0x000000150b0b7223 */ /* 0x000fc40000000020 */
[----:B------:R-:W-:Y:S01]  /*11b0*/  FSETP.GEU.AND P2, PT, R3, RZ, PT ;  /* 0x000000ff0300720b */ /* 0x000fe20003f4e000 */
[----:B------:R0:W-:Y:S01]  /*11c0*/  @!P1 STG.E.128 desc[UR4][R12.64], R4 ;  /* 0x000000040c009986 */ /* 0x0001e2000c101d04 */
[----:B------:R-:W-:Y:S02]  /*11d0*/  FSETP.GEU.AND P1, PT, R8, RZ, PT ;  /* 0x000000ff0800720b */ /* 0x000fe40003f2e000 */
[----:B------:R-:W-:Y:S02]  /*11e0*/  FSETP.GEU.AND P3, PT, R2, RZ, PT ;  /* 0x000000ff0200720b */ /* 0x000fe40003f6e000 */
[----:B------:R-:W-:Y:S02]  /*11f0*/  FSETP.GEU.AND P4, PT, R11, RZ, PT ;  /* 0x000000ff0b00720b */ /* 0x000fe40003f8e000 */
[----:B------:R-:W-:Y:S02]  /*1200*/  SEL R19, R8, RZ, P1 ;  /* 0x000000ff08137207 */ /* 0x000fe40000800000 */
[----:B------:R-:W-:-:S02]  /*1210*/  SEL R18, R3, RZ, P2 ;  /* 0x000000ff03127207 */ /* 0x000fc40001000000 */
[----:B------:R-:W-:Y:S02]  /*1220*/  SEL R17, R2, RZ, P3 ;  /* 0x000000ff02117207 */ /* 0x000fe40001800000 */
[----:B------:R-:W-:Y:S01]  /*1230*/  SEL R16, R11, RZ, P4 ;  /* 0x000000ff0b107207 */ /* 0x000fe20002000000 */
[----:B0-----:R-:W-:Y:S06]  /*1240*/  @P0 EXIT ;  /* 0x000000000000094d */ /* 0x001fec0003800000 */
[----:B------:R-:W-:Y:S01]  /*1250*/  STG.E.128 desc[UR4][R12.64+0x800], R16 ;  /* 0x000800100c007986 */ /* 0x000fe2000c101d04 */
[----:B------:R-:W-:Y:S05]  /*1260*/  EXIT ;  /* 0x000000000000794d */ /* 0x000fea0003800000 */
.L_x_0:
[----:B------:R-:W-:-:S00]  /*1270*/  BRA `(.L_x_0) ;  /* 0xfffffffc00fc7947 */ /* 0x000fc0000383ffff */
[----:B------:R-:W-:-:S00]  /*1280*/  NOP ;  /* 0x0000000000007918 */ /* 0x000fc00000000000 */
[----:B------:R-:W-:-:S00]  /*1290*/  NOP ;  /* 0x0000000000007918 */ /* 0x000fc00000000000 */
[----:B------:R-:W-:-:S00]  /*12a0*/  NOP ;  /* 0x0000000000007918 */ /* 0x000fc00000000000 */
[----:B------:R-:W-:-:S00]  /*12b0*/  NOP ;  /* 0x0000000000007918 */ /* 0x000fc00000000000 */
[----:B------:R-:W-:-:S00]  /*12c0*/  NOP ;  /* 0x0000000000007918 */ /* 0x000fc00000000000 */
[----:B------:R-:W-:-:S00]  /*12d0*/  NOP ;  /* 0x0000000000007918 */ /* 0x000fc00000000000 */
[----:B------:R-:W-:-:S00]  /*12e0*/  NOP ;  /* 0x0000000000007918 */ /* 0x000fc00000000000 */
[----:B------:R-:W-:-:S00]  /*12f0*/  NOP ;  /* 0x0000000000007918 */ /* 0x000fc00000000000 */
.L_x_1:


//--------------------- .nv.global.init           --------------------------
	.section	.nv.global.init,"aw",@progbits
.nv.global.init:
	.type		_$_str,@object
	.size		_$_str,(_$_str_$_2 - _$_str)
_$_str:
        /*0000*/ 	.byte	0x5f, 0x5f, 0x43, 0x55, 0x44, 0x41, 0x5f, 0x46, 0x54, 0x5a, 0x00
	.type		_$_str_$_2,@object
	.size		_$_str_$_2,(.L_1 - _$_str_$_2)
_$_str_$_2:
        /*000b*/ 	.byte	0x5f, 0x5f, 0x43, 0x55, 0x44, 0x41, 0x5f, 0x50, 0x52, 0x45, 0x43, 0x5f, 0x53, 0x51, 0x52, 0x54
        /*001b*/ 	.byte	0x00
.L_1:


//--------------------- .nv.constant0.triton_poi_fused__native_batch_norm_legit_no_training_relu_18 --------------------------
	.section	.nv.constant0.triton_poi_fused__native_batch_norm_legit_no_training_relu_18,"a",@progbits
	.sectionflags	@""
	.align	4
.nv.constant0.triton_poi_fused__native_batch_norm_legit_no_training_relu_18:
	.zero		580
